	.headerflags	@"EF_CUDA_TEXMODE_UNIFIED EF_CUDA_64BIT_ADDRESS EF_CUDA_ACCELERATORS EF_CUDA_SM90 EF_CUDA_VIRTUAL_SM(EF_CUDA_SM90)"
	.elftype	@"ET_EXEC"


//--------------------- .nv.info                  --------------------------
	.section	.nv.info,"",@"SHT_CUDA_INFO"
	.align	4


	//----- nvinfo : EIATTR_REGCOUNT
	.align		4
        /*0000*/ 	.byte	0x04, 0x2f
        /*0002*/ 	.short	(.L_1 - .L_0)
	.align		4
.L_0:
        /*0004*/ 	.word	index@(triton_poi_fused_arange_51)
        /*0008*/ 	.word	0x00000008


	//----- nvinfo : EIATTR_MIN_STACK_SIZE
	.align		4
.L_1:
        /*000c*/ 	.byte	0x04, 0x12
        /*000e*/ 	.short	(.L_3 - .L_2)
	.align		4
.L_2:
        /*0010*/ 	.word	index@(triton_poi_fused_arange_51)
        /*0014*/ 	.word	0x00000000


	//----- nvinfo : EIATTR_FRAME_SIZE
	.align		4
.L_3:
        /*0018*/ 	.byte	0x04, 0x11
        /*001a*/ 	.short	(.L_5 - .L_4)
	.align		4
.L_4:
        /*001c*/ 	.word	index@(triton_poi_fused_arange_51)
        /*0020*/ 	.word	0x00000000


	//----- nvinfo : EIATTR_MIN_STACK_SIZE
	.align		4
.L_5:
        /*0024*/ 	.byte	0x04, 0x12
        /*0026*/ 	.short	(.L_7 - .L_6)
	.align		4
.L_6:
        /*0028*/ 	.word	index@(triton_poi_fused_arange_51)
        /*002c*/ 	.word	0x00000000
.L_7:


//--------------------- .nv.info.triton_poi_fused_arange_51 --------------------------
	.section	.nv.info.triton_poi_fused_arange_51,"",@"SHT_CUDA_INFO"
	.sectionflags	@""
	.align	4


	//----- nvinfo : EIATTR_CUDA_API_VERSION
	.align		4
        /*0000*/ 	.byte	0x04, 0x37
        /*0002*/ 	.short	(.L_9 - .L_8)
.L_8:
        /*0004*/ 	.word	0x0000007c


	//----- nvinfo : EIATTR_KPARAM_INFO
	.align		4
.L_9:
        /*0008*/ 	.byte	0x04, 0x17
        /*000a*/ 	.short	(.L_11 - .L_10)
.L_10:
        /*000c*/ 	.word	0x00000000
        /*0010*/ 	.short	0x0001
        /*0012*/ 	.short	0x0008
        /*0014*/ 	.byte	0x00, 0xf0, 0x11, 0x00


	//----- nvinfo : EIATTR_KPARAM_INFO
	.align		4
.L_11:
        /*0018*/ 	.byte	0x04, 0x17
        /*001a*/ 	.short	(.L_13 - .L_12)
.L_12:
        /*001c*/ 	.word	0x00000000
        /*0020*/ 	.short	0x0000
        /*0022*/ 	.short	0x0000
        /*0024*/ 	.byte	0x00, 0xf4, 0x21, 0x00


	//----- nvinfo : EIATTR_SPARSE_MMA_MASK
	.align		4
.L_13:
        /*0028*/ 	.byte	0x03, 0x50
        /*002a*/ 	.short	0x0000


	//----- nvinfo : EIATTR_MAXREG_COUNT
	.align		4
        /*002c*/ 	.byte	0x03, 0x1b
        /*002e*/ 	.short	0x00ff


	//----- nvinfo : EIATTR_EXIT_INSTR_OFFSETS
	.align		4
        /*0030*/ 	.byte	0x04, 0x1c
        /*0032*/ 	.short	(.L_15 - .L_14)


	//   ....[0]....
.L_14:
        /*0034*/ 	.word	0x00000090


	//   ....[1]....
        /*0038*/ 	.word	0x000000d0


	//----- nvinfo : EIATTR_REQNTID
	.align		4
.L_15:
        /*003c*/ 	.byte	0x04, 0x10
        /*003e*/ 	.short	(.L_17 - .L_16)
.L_16:
        /*0040*/ 	.word	0x00000020
        /*0044*/ 	.word	0x00000001
        /*0048*/ 	.word	0x00000001


	//----- nvinfo : EIATTR_CBANK_PARAM_SIZE
	.align		4
.L_17:
        /*004c*/ 	.byte	0x03, 0x19
        /*004e*/ 	.short	0x000c


	//----- nvinfo : EIATTR_PARAM_CBANK
	.align		4
        /*0050*/ 	.byte	0x04, 0x0a
        /*0052*/ 	.short	(.L_19 - .L_18)
	.align		4
.L_18:
        /*0054*/ 	.word	index@(.nv.constant0.triton_poi_fused_arange_51)
        /*0058*/ 	.short	0x0210
        /*005a*/ 	.short	0x000c


	//----- nvinfo : EIATTR_SW_WAR
	.align		4
.L_19:
        /*005c*/ 	.byte	0x04, 0x36
        /*005e*/ 	.short	(.L_21 - .L_20)
.L_20:
        /*0060*/ 	.word	0x00000008
.L_21:


//--------------------- .nv.callgraph             --------------------------
	.section	.nv.callgraph,"",@"SHT_CUDA_CALLGRAPH"
	.align	4
	.sectionentsize	8
	.align		4
        /*0000*/ 	.word	0x00000000
	.align		4
        /*0004*/ 	.word	0xffffffff
	.align		4
        /*0008*/ 	.word	0x00000000
	.align		4
        /*000c*/ 	.word	0xfffffffe
	.align		4
        /*0010*/ 	.word	0x00000000
	.align		4
        /*0014*/ 	.word	0xfffffffd
	.align		4
        /*0018*/ 	.word	0x00000000
	.align		4
        /*001c*/ 	.word	0xfffffffc


//--------------------- .text.triton_poi_fused_arange_51 --------------------------
	.section	.text.triton_poi_fused_arange_51,"ax",@progbits
	.align	128
        .global         triton_poi_fused_arange_51
        .type           triton_poi_fused_arange_51,@function
        .size           triton_poi_fused_arange_51,(.L_x_1 - triton_poi_fused_arange_51)
        .other          triton_poi_fused_arange_51,@"STO_CUDA_ENTRY STV_DEFAULT"
triton_poi_fused_arange_51:
.text.triton_poi_fused_arange_51:
[----:B------:R-:W0:Y:S02]  /*0000*/  LDC R1, c[0x0][0x28] ;  /* 0x00000a00ff017b82 */ /* 0x000e240000000800 */
[----:B------:R-:W1:Y:S01]  /*0010*/  S2R R4, SR_TID.X ;  /* 0x0000000000047919 */ /* 0x000e620000002100 */
[----:B------:R-:W2:Y:S01]  /*0020*/  LDC.64 R2, c[0x0][0x210] ;  /* 0x00008400ff027b82 */ /* 0x000ea20000000a00 */
[----:B------:R-:W3:Y:S01]  /*0030*/  S2R R5, SR_CTAID.X ;  /* 0x0000000000057919 */ /* 0x000ee20000002500 */
[C---:B-1----:R-:W-:Y:S02]  /*0040*/  LOP3.LUT R0, R4.reuse, 0x3, RZ, 0xc0, !PT ;  /* 0x0000000304007812 */ /* 0x042fe400078ec0ff */
[----:B------:R-:W-:-:S03]  /*0050*/  LOP3.LUT P0, RZ, R4, 0x1c, RZ, 0xc0, !PT ;  /* 0x0000001c04ff7812 */ /* 0x000fc6000780c0ff */
[----:B---3--:R-:W-:-:S04]  /*0060*/  IMAD R5, R5, 0x4, R0 ;  /* 0x0000000405057824 */ /* 0x008fc800078e0200 */
[C---:B--2---:R-:W-:Y:S01]  /*0070*/  IMAD.WIDE R2, R5.reuse, 0x4, R2 ;  /* 0x0000000405027825 */ /* 0x044fe200078e0202 */
[----:B------:R-:W-:-:S13]  /*0080*/  ISETP.LT.AND P0, PT, R5, 0x4, !P0 ;  /* 0x000000040500780c */ /* 0x000fda0004701270 */
[----:B------:R-:W-:Y:S05]  /*0090*/  @!P0 EXIT ;  /* 0x000000000000894d */ /* 0x000fea0003800000 */
[----:B------:R-:W-:Y:S01]  /*00a0*/  I2FP.F32.S32 R5, R5 ;  /* 0x0000000500057245 */ /* 0x000fe20000201400 */
[----:B------:R-:W-:-:S04]  /*00b0*/  ULDC.64 UR4, c[0x0][0x208] ;  /* 0x0000820000047ab9 */ /* 0x000fc80000000a00 */
[----:B------:R-:W-:Y:S01]  /*00c0*/  STG.E desc[UR4][R2.64], R5 ;  /* 0x0000000502007986 */ /* 0x000fe2000c101904 */
[----:B------:R-:W-:Y:S05]  /*00d0*/  EXIT ;  /* 0x000000000000794d */ /* 0x000fea0003800000 */
.L_x_0:
[----:B------:R-:W-:-:S00]  /*00e0*/  BRA `(.L_x_0) ;  /* 0xfffffffc00fc7947 */ /* 0x000fc0000383ffff */
[----:B------:R-:W-:-:S00]  /*00f0*/  NOP ;  /* 0x0000000000007918 */ /* 0x000fc00000000000 */
        /* <DEDUP_REMOVED lines=8> */
.L_x_1:


//--------------------- .nv.constant0.triton_poi_fused_arange_51 --------------------------
	.section	.nv.constant0.triton_poi_fused_arange_51,"a",@progbits
	.sectionflags	@""
	.align	4
.nv.constant0.triton_poi_fused_arange_51:
	.zero		540
